	.headerflags	@"EF_CUDA_TEXMODE_UNIFIED EF_CUDA_64BIT_ADDRESS EF_CUDA_ACCELERATORS EF_CUDA_SM90 EF_CUDA_VIRTUAL_SM(EF_CUDA_SM90)"
	.elftype	@"ET_EXEC"


//--------------------- .nv.info                  --------------------------
	.section	.nv.info,"",@"SHT_CUDA_INFO"
	.align	4


	//----- nvinfo : EIATTR_REGCOUNT
	.align		4
        /*0000*/ 	.byte	0x04, 0x2f
        /*0002*/ 	.short	(.L_3 - .L_2)
	.align		4
.L_2:
        /*0004*/ 	.word	index@(triton_poi_fused__native_batch_norm_legit_no_training_relu_54)
        /*0008*/ 	.word	0x00000012


	//----- nvinfo : EIATTR_MIN_STACK_SIZE
	.align		4
.L_3:
        /*000c*/ 	.byte	0x04, 0x12
        /*000e*/ 	.short	(.L_5 - .L_4)
	.align		4
.L_4:
        /*0010*/ 	.word	index@(triton_poi_fused__native_batch_norm_legit_no_training_relu_54)
        /*0014*/ 	.word	0x00000000


	//----- nvinfo : EIATTR_FRAME_SIZE
	.align		4
.L_5:
        /*0018*/ 	.byte	0x04, 0x11
        /*001a*/ 	.short	(.L_7 - .L_6)
	.align		4
.L_6:
        /*001c*/ 	.word	index@(triton_poi_fused__native_batch_norm_legit_no_training_relu_54)
        /*0020*/ 	.word	0x00000000


	//----- nvinfo : EIATTR_MIN_STACK_SIZE
	.align		4
.L_7:
        /*0024*/ 	.byte	0x04, 0x12
        /*0026*/ 	.short	(.L_9 - .L_8)
	.align		4
.L_8:
        /*0028*/ 	.word	index@(triton_poi_fused__native_batch_norm_legit_no_training_relu_54)
        /*002c*/ 	.word	0x00000000
.L_9:


//--------------------- .nv.info.triton_poi_fused__native_batch_norm_legit_no_training_relu_54 --------------------------
	.section	.nv.info.triton_poi_fused__native_batch_norm_legit_no_training_relu_54,"",@"SHT_CUDA_INFO"
	.sectionflags	@""
	.align	4


	//----- nvinfo : EIATTR_CUDA_API_VERSION
	.align		4
        /*0000*/ 	.byte	0x04, 0x37
        /*0002*/ 	.short	(.L_11 - .L_10)
.L_10:
        /*0004*/ 	.word	0x0000007c


	//----- nvinfo : EIATTR_KPARAM_INFO
	.align		4
.L_11:
        /*0008*/ 	.byte	0x04, 0x17
        /*000a*/ 	.short	(.L_13 - .L_12)
.L_12:
        /*000c*/ 	.word	0x00000000
        /*0010*/ 	.short	0x0006
        /*0012*/ 	.short	0x0030
        /*0014*/ 	.byte	0x00, 0xf0, 0x11, 0x00


	//----- nvinfo : EIATTR_KPARAM_INFO
	.align		4
.L_13:
        /*0018*/ 	.byte	0x04, 0x17
        /*001a*/ 	.short	(.L_15 - .L_14)
.L_14:
        /*001c*/ 	.word	0x00000000
        /*0020*/ 	.short	0x0005
        /*0022*/ 	.short	0x0028
        /*0024*/ 	.byte	0x00, 0xf4, 0x21, 0x00


	//----- nvinfo : EIATTR_KPARAM_INFO
	.align		4
.L_15:
        /*0028*/ 	.byte	0x04, 0x17
        /*002a*/ 	.short	(.L_17 - .L_16)
.L_16:
        /*002c*/ 	.word	0x00000000
        /*0030*/ 	.short	0x0004
        /*0032*/ 	.short	0x0020
        /*0034*/ 	.byte	0x00, 0xf4, 0x21, 0x00


	//----- nvinfo : EIATTR_KPARAM_INFO
	.align		4
.L_17:
        /*0038*/ 	.byte	0x04, 0x17
        /*003a*/ 	.short	(.L_19 - .L_18)
.L_18:
        /*003c*/ 	.word	0x00000000
        /*0040*/ 	.short	0x0003
        /*0042*/ 	.short	0x0018
        /*0044*/ 	.byte	0x00, 0xf4, 0x21, 0x00


	//----- nvinfo : EIATTR_KPARAM_INFO
	.align		4
.L_19:
        /*0048*/ 	.byte	0x04, 0x17
        /*004a*/ 	.short	(.L_21 - .L_20)
.L_20:
        /*004c*/ 	.word	0x00000000
        /*0050*/ 	.short	0x0002
        /*0052*/ 	.short	0x0010
        /*0054*/ 	.byte	0x00, 0xf4, 0x21, 0x00


	//----- nvinfo : EIATTR_KPARAM_INFO
	.align		4
.L_21:
        /*0058*/ 	.byte	0x04, 0x17
        /*005a*/ 	.short	(.L_23 - .L_22)
.L_22:
        /*005c*/ 	.word	0x00000000
        /*0060*/ 	.short	0x0001
        /*0062*/ 	.short	0x0008
        /*0064*/ 	.byte	0x00, 0xf4, 0x21, 0x00


	//----- nvinfo : EIATTR_KPARAM_INFO
	.align		4
.L_23:
        /*0068*/ 	.byte	0x04, 0x17
        /*006a*/ 	.short	(.L_25 - .L_24)
.L_24:
        /*006c*/ 	.word	0x00000000
        /*0070*/ 	.short	0x0000
        /*0072*/ 	.short	0x0000
        /*0074*/ 	.byte	0x00, 0xf4, 0x21, 0x00


	//----- nvinfo : EIATTR_SPARSE_MMA_MASK
	.align		4
.L_25:
        /*0078*/ 	.byte	0x03, 0x50
        /*007a*/ 	.short	0x0000


	//----- nvinfo : EIATTR_MAXREG_COUNT
	.align		4
        /*007c*/ 	.byte	0x03, 0x1b
        /*007e*/ 	.short	0x00ff


	//----- nvinfo : EIATTR_EXIT_INSTR_OFFSETS
	.align		4
        /*0080*/ 	.byte	0x04, 0x1c
        /*0082*/ 	.short	(.L_27 - .L_26)


	//   ....[0]....
.L_26:
        /*0084*/ 	.word	0x000003c0


	//----- nvinfo : EIATTR_REQNTID
	.align		4
.L_27:
        /*0088*/ 	.byte	0x04, 0x10
        /*008a*/ 	.short	(.L_29 - .L_28)
.L_28:
        /*008c*/ 	.word	0x00000100
        /*0090*/ 	.word	0x00000001
        /*0094*/ 	.word	0x00000001


	//----- nvinfo : EIATTR_CBANK_PARAM_SIZE
	.align		4
.L_29:
        /*0098*/ 	.byte	0x03, 0x19
        /*009a*/ 	.short	0x0034


	//----- nvinfo : EIATTR_PARAM_CBANK
	.align		4
        /*009c*/ 	.byte	0x04, 0x0a
        /*009e*/ 	.short	(.L_31 - .L_30)
	.align		4
.L_30:
        /*00a0*/ 	.word	index@(.nv.constant0.triton_poi_fused__native_batch_norm_legit_no_training_relu_54)
        /*00a4*/ 	.short	0x0210
        /*00a6*/ 	.short	0x0034


	//----- nvinfo : EIATTR_SW_WAR
	.align		4
.L_31:
        /*00a8*/ 	.byte	0x04, 0x36
        /*00aa*/ 	.short	(.L_33 - .L_32)
.L_32:
        /*00ac*/ 	.word	0x00000008
.L_33:


//--------------------- .nv.callgraph             --------------------------
	.section	.nv.callgraph,"",@"SHT_CUDA_CALLGRAPH"
	.align	4
	.sectionentsize	8
	.align		4
        /*0000*/ 	.word	0x00000000
	.align		4
        /*0004*/ 	.word	0xffffffff
	.align		4
        /*0008*/ 	.word	0x00000000
	.align		4
        /*000c*/ 	.word	0xfffffffe
	.align		4
        /*0010*/ 	.word	0x00000000
	.align		4
        /*0014*/ 	.word	0xfffffffd
	.align		4
        /*0018*/ 	.word	0x00000000
	.align		4
        /*001c*/ 	.word	0xfffffffc


//--------------------- .nv.constant4             --------------------------
	.section	.nv.constant4,"a",@progbits
	.align	8
	.align		8
.nv.constant4:
        /*0000*/ 	.dword	_$_str
	.align		8
        /*0008*/ 	.dword	_$_str_$_2


//--------------------- .text.triton_poi_fused__native_batch_norm_legit_no_training_relu_54 --------------------------
	.section	.text.triton_poi_fused__native_batch_norm_legit_no_training_relu_54,"ax",@progbits
	.align	128
        .global         triton_poi_fused__native_batch_norm_legit_no_training_relu_54
        .type           triton_poi_fused__native_batch_norm_legit_no_training_relu_54,@function
        .size           triton_poi_fused__native_batch_norm_legit_no_training_relu_54,(.L_x_1 - triton_poi_fused__native_batch_norm_legit_no_training_relu_54)
        .other          triton_poi_fused__native_batch_norm_legit_no_training_relu_54,@"STO_CUDA_ENTRY STV_DEFAULT"
triton_poi_fused__native_batch_norm_legit_no_training_relu_54:
.text.triton_poi_fused__native_batch_norm_legit_no_training_relu_54:
[----:B------:R-:W-:Y:S01]  /*0000*/  LDC R1, c[0x0][0x28] ;  /* 0x00000a00ff017b82 */ /* 0x000fe20000000800 */
[----:B------:R-:W1:Y:S07]  /*0010*/  S2R R0, SR_TID.X ;  /* 0x0000000000007919 */ /* 0x000e6e0000002100 */
[----:B------:R-:W2:Y:S01]  /*0020*/  LDC.64 R2, c[0x0][0x220] ;  /* 0x00008800ff027b82 */ /* 0x000ea20000000a00 */
[----:B------:R-:W-:Y:S01]  /*0030*/  ULDC.64 UR4, c[0x0][0x208] ;  /* 0x0000820000047ab9 */ /* 0x000fe20000000a00 */
[----:B------:R-:W3:Y:S06]  /*0040*/  S2R R5, SR_CTAID.X ;  /* 0x0000000000057919 */ /* 0x000eec0000002500 */
[----:B------:R-:W4:Y:S08]  /*0050*/  LDC.64 R6, c[0x0][0x218] ;  /* 0x00008600ff067b82 */ /* 0x000f300000000a00 */
[----:B------:R-:W5:Y:S08]  /*0060*/  LDC.64 R8, c[0x0][0x228] ;  /* 0x00008a00ff087b82 */ /* 0x000f700000000a00 */
[----:B------:R-:W5:Y:S01]  /*0070*/  LDC.64 R10, c[0x0][0x230] ;  /* 0x00008c00ff0a7b82 */ /* 0x000f620000000a00 */
[----:B-1----:R-:W-:-:S04]  /*0080*/  SHF.L.U32 R0, R0, 0x1, RZ ;  /* 0x0000000100007819 */ /* 0x002fc800000006ff */
[----:B------:R-:W-:-:S04]  /*0090*/  LOP3.LUT R0, R0, 0x1fe, RZ, 0xc0, !PT ;  /* 0x000001fe00007812 */ /* 0x000fc800078ec0ff */
[----:B---3--:R-:W-:-:S05]  /*00a0*/  LEA R0, R5, R0, 0x9 ;  /* 0x0000000005007211 */ /* 0x008fca00078e48ff */
[----:B------:R-:W-:-:S05]  /*00b0*/  IMAD.HI R4, R0, 0x2aaaaaab, RZ ;  /* 0x2aaaaaab00047827 */ /* 0x000fca00078e02ff */
[----:B------:R-:W-:-:S04]  /*00c0*/  SHF.R.U32.HI R5, RZ, 0x1f, R4 ;  /* 0x0000001fff057819 */ /* 0x000fc80000011604 */
[----:B------:R-:W-:-:S05]  /*00d0*/  LEA.HI R5, R4, R5, RZ, 0x18 ;  /* 0x0000000504057211 */ /* 0x000fca00078fc0ff */
[----:B------:R-:W-:Y:S02]  /*00e0*/  IMAD R13, R5, -0x600, R0 ;  /* 0xfffffa00050d7824 */ /* 0x000fe400078e0200 */
[----:B------:R-:W1:Y:S02]  /*00f0*/  LDC.64 R4, c[0x0][0x210] ;  /* 0x00008400ff047b82 */ /* 0x000e640000000a00 */
[----:B--2---:R-:W-:-:S06]  /*0100*/  IMAD.WIDE R2, R13, 0x4, R2 ;  /* 0x000000040d027825 */ /* 0x004fcc00078e0202 */
[----:B------:R-:W2:Y:S01]  /*0110*/  LDG.E.EL.64 R2, desc[UR4][R2.64] ;  /* 0x0000000402027981 */ /* 0x000ea2000c2e1b00 */
[----:B----4-:R-:W-:-:S04]  /*0120*/  IMAD.WIDE R6, R13, 0x4, R6 ;  /* 0x000000040d067825 */ /* 0x010fc800078e0206 */
[C---:B-----5:R-:W-:Y:S02]  /*0130*/  IMAD.WIDE R8, R13.reuse, 0x4, R8 ;  /* 0x000000040d087825 */ /* 0x060fe400078e0208 */
[----:B------:R-:W3:Y:S02]  /*0140*/  LDG.E.EL.64 R6, desc[UR4][R6.64] ;  /* 0x0000000406067981 */ /* 0x000ee4000c2e1b00 */
[----:B0-----:R-:W-:Y:S02]  /*0150*/  IMAD.WIDE R10, R13, 0x4, R10 ;  /* 0x000000040d0a7825 */ /* 0x001fe400078e020a */
[----:B------:R-:W4:Y:S04]  /*0160*/  LDG.E.EL.64 R8, desc[UR4][R8.64] ;  /* 0x0000000408087981 */ /* 0x000f28000c2e1b00 */
[----:B------:R-:W4:Y:S01]  /*0170*/  LDG.E.EL.64 R10, desc[UR4][R10.64] ;  /* 0x000000040a0a7981 */ /* 0x000f22000c2e1b00 */
[----:B-1----:R-:W-:-:S06]  /*0180*/  IMAD.WIDE R4, R0, 0x4, R4 ;  /* 0x0000000400047825 */ /* 0x002fcc00078e0204 */
[----:B------:R-:W3:Y:S01]  /*0190*/  LDG.E.64 R4, desc[UR4][R4.64] ;  /* 0x0000000404047981 */ /* 0x000ee2000c1e1b00 */
[----:B------:R-:W-:Y:S01]  /*01a0*/  HFMA2.MMA R14, -RZ, RZ, 1.625, 0 ;  /* 0x3e800000ff0e7435 */ /* 0x000fe200000001ff */
[----:B--2---:R-:W-:Y:S01]  /*01b0*/  FADD R2, R2, 9.9999997473787516356e-06 ;  /* 0x3727c5ac02027421 */ /* 0x004fe20000000000 */
[----:B------:R-:W-:-:S03]  /*01c0*/  FADD R3, R3, 9.9999997473787516356e-06 ;  /* 0x3727c5ac03037421 */ /* 0x000fc60000000000 */
[----:B------:R-:W0:Y:S08]  /*01d0*/  MUFU.SQRT R12, R2 ;  /* 0x00000002000c7308 */ /* 0x000e300000002000 */
[----:B------:R1:W2:Y:S01]  /*01e0*/  MUFU.SQRT R13, R3 ;  /* 0x00000003000d7308 */ /* 0x0002a20000002000 */
[C---:B0-----:R-:W-:Y:S02]  /*01f0*/  FSETP.GT.AND P0, PT, R12.reuse, 8.50705917302346158658e+37, PT ;  /* 0x7e8000000c00780b */ /* 0x041fe40003f04000 */
[----:B------:R-:W-:Y:S01]  /*0200*/  FSETP.GEU.AND P2, PT, R12, 1.175494350822287508e-38, PT ;  /* 0x008000000c00780b */ /* 0x000fe20003f4e000 */
[----:B-1----:R-:W0:Y:S01]  /*0210*/  LDC.64 R2, c[0x0][0x238] ;  /* 0x00008e00ff027b82 */ /* 0x002e220000000a00 */
[----:B--2---:R-:W-:-:S02]  /*0220*/  FSETP.GT.AND P1, PT, R13, 8.50705917302346158658e+37, PT ;  /* 0x7e8000000d00780b */ /* 0x004fc40003f24000 */
[----:B------:R-:W-:-:S07]  /*0230*/  FSETP.GEU.AND P3, PT, R13, 1.175494350822287508e-38, PT ;  /* 0x008000000d00780b */ /* 0x000fce0003f6e000 */
[----:B------:R-:W-:-:S04]  /*0240*/  @P0 FMUL R12, R12, 0.25 ;  /* 0x3e8000000c0c0820 */ /* 0x000fc80000400000 */
[----:B------:R-:W-:Y:S01]  /*0250*/  @!P2 FMUL R12, R12, 16777216 ;  /* 0x4b8000000c0ca820 */ /* 0x000fe20000400000 */
[----:B------:R-:W-:-:S04]  /*0260*/  @P1 FMUL R13, R13, 0.25 ;  /* 0x3e8000000d0d1820 */ /* 0x000fc80000400000 */
[----:B------:R-:W-:Y:S01]  /*0270*/  @!P3 FMUL R13, R13, 16777216 ;  /* 0x4b8000000d0db820 */ /* 0x000fe20000400000 */
[----:B------:R-:W1:Y:S01]  /*0280*/  MUFU.RCP R12, R12 ;  /* 0x0000000c000c7308 */ /* 0x000e620000001000 */
[----:B------:R-:W-:-:S07]  /*0290*/  FSEL R15, R14, 1, P0 ;  /* 0x3f8000000e0f7808 */ /* 0x000fce0000000000 */
[----:B------:R-:W2:Y:S01]  /*02a0*/  MUFU.RCP R13, R13 ;  /* 0x0000000d000d7308 */ /* 0x000ea20000001000 */
[----:B------:R-:W-:Y:S01]  /*02b0*/  FSEL R14, R14, 1, P1 ;  /* 0x3f8000000e0e7808 */ /* 0x000fe20000800000 */
[----:B------:R-:W-:-:S04]  /*02c0*/  @!P2 FMUL R15, R15, 16777216 ;  /* 0x4b8000000f0fa820 */ /* 0x000fc80000400000 */
[----:B------:R-:W-:Y:S01]  /*02d0*/  @!P3 FMUL R14, R14, 16777216 ;  /* 0x4b8000000e0eb820 */ /* 0x000fe20000400000 */
[----:B---3--:R-:W-:Y:S01]  /*02e0*/  FADD R5, R5, -R7 ;  /* 0x8000000705057221 */ /* 0x008fe20000000000 */
[----:B------:R-:W-:Y:S01]  /*02f0*/  FADD R4, R4, -R6 ;  /* 0x8000000604047221 */ /* 0x000fe20000000000 */
[----:B-1----:R-:W-:Y:S01]  /*0300*/  FMUL R15, R12, R15 ;  /* 0x0000000f0c0f7220 */ /* 0x002fe20000400000 */
[----:B--2---:R-:W-:-:S03]  /*0310*/  FMUL R14, R13, R14 ;  /* 0x0000000e0d0e7220 */ /* 0x004fc60000400000 */
[----:B------:R-:W-:Y:S01]  /*0320*/  FMUL R15, R4, R15 ;  /* 0x0000000f040f7220 */ /* 0x000fe20000400000 */
[----:B------:R-:W-:-:S03]  /*0330*/  FMUL R14, R5, R14 ;  /* 0x0000000e050e7220 */ /* 0x000fc60000400000 */
[----:B----4-:R-:W-:Y:S01]  /*0340*/  FFMA R8, R8, R15, R10 ;  /* 0x0000000f08087223 */ /* 0x010fe2000000000a */
[----:B------:R-:W-:-:S04]  /*0350*/  FFMA R9, R9, R14, R11 ;  /* 0x0000000e09097223 */ /* 0x000fc8000000000b */
[----:B------:R-:W-:Y:S02]  /*0360*/  FSETP.GEU.AND P0, PT, R8, RZ, PT ;  /* 0x000000ff0800720b */ /* 0x000fe40003f0e000 */
[C---:B------:R-:W-:Y:S01]  /*0370*/  FSETP.GEU.AND P1, PT, R9.reuse, RZ, PT ;  /* 0x000000ff0900720b */ /* 0x040fe20003f2e000 */
[----:B0-----:R-:W-:Y:S01]  /*0380*/  IMAD.WIDE R2, R0, 0x4, R2 ;  /* 0x0000000400027825 */ /* 0x001fe200078e0202 */
[----:B------:R-:W-:Y:S02]  /*0390*/  FSEL R8, R8, RZ, P0 ;  /* 0x000000ff08087208 */ /* 0x000fe40000000000 */
[----:B------:R-:W-:-:S05]  /*03a0*/  FSEL R9, R9, RZ, P1 ;  /* 0x000000ff09097208 */ /* 0x000fca0000800000 */
[----:B------:R-:W-:Y:S01]  /*03b0*/  STG.E.64 desc[UR4][R2.64], R8 ;  /* 0x0000000802007986 */ /* 0x000fe2000c101b04 */
[----:B------:R-:W-:Y:S05]  /*03c0*/  EXIT ;  /* 0x000000000000794d */ /* 0x000fea0003800000 */
.L_x_0:
[----:B------:R-:W-:-:S00]  /*03d0*/  BRA `(.L_x_0) ;  /* 0xfffffffc00fc7947 */ /* 0x000fc0000383ffff */
[----:B------:R-:W-:-:S00]  /*03e0*/  NOP ;  /* 0x0000000000007918 */ /* 0x000fc00000000000 */
        /* <DEDUP_REMOVED lines=9> */
.L_x_1:


//--------------------- .nv.global.init           --------------------------
	.section	.nv.global.init,"aw",@progbits
.nv.global.init:
	.type		_$_str,@object
	.size		_$_str,(_$_str_$_2 - _$_str)
_$_str:
        /*0000*/ 	.byte	0x5f, 0x5f, 0x43, 0x55, 0x44, 0x41, 0x5f, 0x46, 0x54, 0x5a, 0x00
	.type		_$_str_$_2,@object
	.size		_$_str_$_2,(.L_1 - _$_str_$_2)
_$_str_$_2:
        /*000b*/ 	.byte	0x5f, 0x5f, 0x43, 0x55, 0x44, 0x41, 0x5f, 0x50, 0x52, 0x45, 0x43, 0x5f, 0x53, 0x51, 0x52, 0x54
        /*001b*/ 	.byte	0x00
.L_1:


//--------------------- .nv.constant0.triton_poi_fused__native_batch_norm_legit_no_training_relu_54 --------------------------
	.section	.nv.constant0.triton_poi_fused__native_batch_norm_legit_no_training_relu_54,"a",@progbits
	.sectionflags	@""
	.align	4
.nv.constant0.triton_poi_fused__native_batch_norm_legit_no_training_relu_54:
	.zero		580
